//
// Generated by NVIDIA NVVM Compiler
//
// Compiler Build ID: CL-36424714
// Cuda compilation tools, release 13.0, V13.0.88
// Based on NVVM 20.0.0
//

.version 9.0
.target sm_100
.address_size 64

	// .globl	_Z7Reduce0PfS_
// _ZZ7Reduce0PfS_E5sdata has been demoted
// _ZZ7Reduce1PfS_E5sdata has been demoted

.visible .entry _Z7Reduce0PfS_(
	.param .u64 .ptr .align 1 _Z7Reduce0PfS__param_0,
	.param .u64 .ptr .align 1 _Z7Reduce0PfS__param_1
)
{
	.reg .pred 	%p<3>;
	.reg .b32 	%r<8>;
	.reg .b32 	%f<21>;
	.reg .b64 	%rd<7>;
	// demoted variable
	.shared .align 4 .b8 _ZZ7Reduce0PfS_E5sdata[256];
	ld.param.u64 	%rd2, [_Z7Reduce0PfS__param_0];
	ld.param.u64 	%rd1, [_Z7Reduce0PfS__param_1];
	cvta.to.global.u64 	%rd3, %rd2;
	mov.u32 	%r1, %tid.x;
	mov.u32 	%r3, %ctaid.x;
	mov.u32 	%r4, %ntid.x;
	mad.lo.s32 	%r5, %r3, %r4, %r1;
	mul.wide.u32 	%rd4, %r5, 4;
	add.s64 	%rd5, %rd3, %rd4;
	ld.global.f32 	%f1, [%rd5];
	shl.b32 	%r6, %r1, 2;
	mov.u32 	%r7, _ZZ7Reduce0PfS_E5sdata;
	add.s32 	%r2, %r7, %r6;
	st.shared.f32 	[%r2], %f1;
	bar.sync 	0;
	setp.gt.u32 	%p1, %r1, 31;
	@%p1 bra 	$L__BB0_3;
	ld.volatile.shared.f32 	%f2, [%r2+128];
	ld.volatile.shared.f32 	%f3, [%r2];
	add.f32 	%f4, %f2, %f3;
	st.volatile.shared.f32 	[%r2], %f4;
	ld.volatile.shared.f32 	%f5, [%r2+64];
	ld.volatile.shared.f32 	%f6, [%r2];
	add.f32 	%f7, %f5, %f6;
	st.volatile.shared.f32 	[%r2], %f7;
	ld.volatile.shared.f32 	%f8, [%r2+32];
	ld.volatile.shared.f32 	%f9, [%r2];
	add.f32 	%f10, %f8, %f9;
	st.volatile.shared.f32 	[%r2], %f10;
	ld.volatile.shared.f32 	%f11, [%r2+16];
	ld.volatile.shared.f32 	%f12, [%r2];
	add.f32 	%f13, %f11, %f12;
	st.volatile.shared.f32 	[%r2], %f13;
	ld.volatile.shared.f32 	%f14, [%r2+8];
	ld.volatile.shared.f32 	%f15, [%r2];
	add.f32 	%f16, %f14, %f15;
	st.volatile.shared.f32 	[%r2], %f16;
	ld.volatile.shared.f32 	%f17, [%r2+4];
	ld.volatile.shared.f32 	%f18, [%r2];
	add.f32 	%f19, %f17, %f18;
	st.volatile.shared.f32 	[%r2], %f19;
	setp.ne.s32 	%p2, %r1, 0;
	@%p2 bra 	$L__BB0_3;
	ld.shared.f32 	%f20, [_ZZ7Reduce0PfS_E5sdata];
	cvta.to.global.u64 	%rd6, %rd1;
	st.global.f32 	[%rd6], %f20;
$L__BB0_3:
	ret;

}
	// .globl	_Z7Reduce1PfS_
.visible .entry _Z7Reduce1PfS_(
	.param .u64 .ptr .align 1 _Z7Reduce1PfS__param_0,
	.param .u64 .ptr .align 1 _Z7Reduce1PfS__param_1
)
{
	.reg .pred 	%p<3>;
	.reg .b32 	%r<8>;
	.reg .b32 	%f<16>;
	.reg .b64 	%rd<7>;
	// demoted variable
	.shared .align 4 .b8 _ZZ7Reduce1PfS_E5sdata[256];
	ld.param.u64 	%rd2, [_Z7Reduce1PfS__param_0];
	ld.param.u64 	%rd1, [_Z7Reduce1PfS__param_1];
	cvta.to.global.u64 	%rd3, %rd2;
	mov.u32 	%r1, %tid.x;
	mov.u32 	%r3, %ctaid.x;
	mov.u32 	%r4, %ntid.x;
	mad.lo.s32 	%r5, %r3, %r4, %r1;
	mul.wide.u32 	%rd4, %r5, 4;
	add.s64 	%rd5, %rd3, %rd4;
	ld.global.f32 	%f1, [%rd5];
	shl.b32 	%r6, %r1, 2;
	mov.u32 	%r7, _ZZ7Reduce1PfS_E5sdata;
	add.s32 	%r2, %r7, %r6;
	st.shared.f32 	[%r2], %f1;
	bar.sync 	0;
	setp.gt.u32 	%p1, %r1, 31;
	@%p1 bra 	$L__BB1_3;
	ld.shared.f32 	%f2, [%r2+128];
	ld.shared.f32 	%f3, [%r2];
	add.f32 	%f4, %f2, %f3;
	ld.shared.f32 	%f5, [%r2+64];
	add.f32 	%f6, %f4, %f5;
	ld.shared.f32 	%f7, [%r2+32];
	add.f32 	%f8, %f6, %f7;
	ld.shared.f32 	%f9, [%r2+16];
	add.f32 	%f10, %f8, %f9;
	ld.shared.f32 	%f11, [%r2+8];
	add.f32 	%f12, %f10, %f11;
	ld.shared.f32 	%f13, [%r2+4];
	add.f32 	%f14, %f12, %f13;
	st.shared.f32 	[%r2], %f14;
	setp.ne.s32 	%p2, %r1, 0;
	@%p2 bra 	$L__BB1_3;
	ld.shared.f32 	%f15, [_ZZ7Reduce1PfS_E5sdata];
	cvta.to.global.u64 	%rd6, %rd1;
	st.global.f32 	[%rd6], %f15;
$L__BB1_3:
	ret;

}


// ===== COMPILED SASS (sm_100) =====

	.target	sm_100

	.elftype	@"ET_EXEC"


//--------------------- .note.nv.tkinfo           --------------------------
	.section	.note.nv.tkinfo,"",@"SHT_NOTE"
	.sectionflags	@"SHF_NOTE_NV_TKINFO"
	.tkinfo
        /*0018*/ 	.word	0x00000002
        /*0030*/ 	.string	""
        /*0030*/ 	.string	"ptxas"
        /*0030*/ 	.string	"Cuda compilation tools, release 13.0, V13.0.88"
        /*0030*/ 	.string	"Build cuda_13.0.r13.0/compiler.36424714_0"
        /*0030*/ 	.string	"-arch sm_100 -m 64 "



//--------------------- .note.nv.cuinfo           --------------------------
	.section	.note.nv.cuinfo,"",@"SHT_NOTE"
	.sectionflags	@"SHF_NOTE_NV_CUINFO"
        /*0018*/ 	.short	0x0002
        /*001a*/ 	.short	0x0064
        /*001c*/ 	.short	0x0082
	.zero		2


//--------------------- .nv.info                  --------------------------
	.section	.nv.info,"",@"SHT_CUDA_INFO"
	.align	4


	//----- nvinfo : EIATTR_REGCOUNT
	.align		4
        /*0000*/ 	.byte	0x04, 0x2f
        /*0002*/ 	.short	(.L_1 - .L_0)
	.align		4
.L_0:
        /*0004*/ 	.word	index@(_Z7Reduce0PfS_)
        /*0008*/ 	.word	0x0000000a


	//----- nvinfo : EIATTR_FRAME_SIZE
	.align		4
.L_1:
        /*000c*/ 	.byte	0x04, 0x11
        /*000e*/ 	.short	(.L_3 - .L_2)
	.align		4
.L_2:
        /*0010*/ 	.word	index@(_Z7Reduce0PfS_)
        /*0014*/ 	.word	0x00000000


	//----- nvinfo : EIATTR_REGCOUNT
	.align		4
.L_3:
        /*0018*/ 	.byte	0x04, 0x2f
        /*001a*/ 	.short	(.L_5 - .L_4)
	.align		4
.L_4:
        /*001c*/ 	.word	index@(_Z7Reduce1PfS_)
        /*0020*/ 	.word	0x00000012


	//----- nvinfo : EIATTR_FRAME_SIZE
	.align		4
.L_5:
        /*0024*/ 	.byte	0x04, 0x11
        /*0026*/ 	.short	(.L_7 - .L_6)
	.align		4
.L_6:
        /*0028*/ 	.word	index@(_Z7Reduce1PfS_)
        /*002c*/ 	.word	0x00000000


	//----- nvinfo : EIATTR_MIN_STACK_SIZE
	.align		4
.L_7:
        /*0030*/ 	.byte	0x04, 0x12
        /*0032*/ 	.short	(.L_9 - .L_8)
	.align		4
.L_8:
        /*0034*/ 	.word	index@(_Z7Reduce1PfS_)
        /*0038*/ 	.word	0x00000000


	//----- nvinfo : EIATTR_MIN_STACK_SIZE
	.align		4
.L_9:
        /*003c*/ 	.byte	0x04, 0x12
        /*003e*/ 	.short	(.L_11 - .L_10)
	.align		4
.L_10:
        /*0040*/ 	.word	index@(_Z7Reduce0PfS_)
        /*0044*/ 	.word	0x00000000
.L_11:


//--------------------- .nv.compat                --------------------------
	.section	.nv.compat,"",@"SHT_CUDA_COMPAT_INFO"
	.align	4
        /*0000*/ 	.byte	0x02, 0x09, 0x00, 0x00, 0x02, 0x02, 0x01, 0x00, 0x02, 0x05, 0x05, 0x00, 0x03, 0x07, 0x01, 0x01
        /*0010*/ 	.byte	0x02, 0x03, 0x00, 0x00, 0x02, 0x06, 0x01, 0x00, 0x04, 0x0b, 0x08, 0x00, 0x09, 0x00, 0x00, 0x00
        /*0020*/ 	.byte	0x00, 0x00, 0x00, 0x00


//--------------------- .nv.info._Z7Reduce1PfS_   --------------------------
	.section	.nv.info._Z7Reduce1PfS_,"",@"SHT_CUDA_INFO"
	.sectionflags	@""
	.align	4


	//----- nvinfo : EIATTR_CUDA_API_VERSION
	.align		4
        /*0000*/ 	.byte	0x04, 0x37
        /*0002*/ 	.short	(.L_13 - .L_12)
.L_12:
        /*0004*/ 	.word	0x00000082


	//----- nvinfo : EIATTR_KPARAM_INFO
	.align		4
.L_13:
        /*0008*/ 	.byte	0x04, 0x17
        /*000a*/ 	.short	(.L_15 - .L_14)
.L_14:
        /*000c*/ 	.word	0x00000000
        /*0010*/ 	.short	0x0001
        /*0012*/ 	.short	0x0008
        /*0014*/ 	.byte	0x00, 0xf5, 0x21, 0x00


	//----- nvinfo : EIATTR_KPARAM_INFO
	.align		4
.L_15:
        /*0018*/ 	.byte	0x04, 0x17
        /*001a*/ 	.short	(.L_17 - .L_16)
.L_16:
        /*001c*/ 	.word	0x00000000
        /*0020*/ 	.short	0x0000
        /*0022*/ 	.short	0x0000
        /*0024*/ 	.byte	0x00, 0xf5, 0x21, 0x00


	//----- nvinfo : EIATTR_SPARSE_MMA_MASK
	.align		4
.L_17:
        /*0028*/ 	.byte	0x03, 0x50
        /*002a*/ 	.short	0x0000


	//----- nvinfo : EIATTR_MAXREG_COUNT
	.align		4
        /*002c*/ 	.byte	0x03, 0x1b
        /*002e*/ 	.short	0x00ff


	//----- nvinfo : EIATTR_NUM_BARRIERS
	.align		4
        /*0030*/ 	.byte	0x02, 0x4c
        /*0032*/ 	.byte	0x01
	.zero		1


	//----- nvinfo : EIATTR_MERCURY_ISA_VERSION
	.align		4
        /*0034*/ 	.byte	0x03, 0x5f
        /*0036*/ 	.short	0x0101


	//----- nvinfo : EIATTR_VRC_CTA_INIT_COUNT
	.align		4
        /*0038*/ 	.byte	0x02, 0x4a
	.zero		1
	.zero		1


	//----- nvinfo : EIATTR_EXIT_INSTR_OFFSETS
	.align		4
        /*003c*/ 	.byte	0x04, 0x1c
        /*003e*/ 	.short	(.L_19 - .L_18)


	//   ....[0]....
.L_18:
        /*0040*/ 	.word	0x00000100


	//   ....[1]....
        /*0044*/ 	.word	0x00000200


	//   ....[2]....
        /*0048*/ 	.word	0x00000240


	//----- nvinfo : EIATTR_CBANK_PARAM_SIZE
	.align		4
.L_19:
        /*004c*/ 	.byte	0x03, 0x19
        /*004e*/ 	.short	0x0010


	//----- nvinfo : EIATTR_PARAM_CBANK
	.align		4
        /*0050*/ 	.byte	0x04, 0x0a
        /*0052*/ 	.short	(.L_21 - .L_20)
	.align		4
.L_20:
        /*0054*/ 	.word	index@(.nv.constant0._Z7Reduce1PfS_)
        /*0058*/ 	.short	0x0380
        /*005a*/ 	.short	0x0010


	//----- nvinfo : EIATTR_SW_WAR
	.align		4
.L_21:
        /*005c*/ 	.byte	0x04, 0x36
        /*005e*/ 	.short	(.L_23 - .L_22)
.L_22:
        /*0060*/ 	.word	0x00000008
.L_23:


//--------------------- .nv.info._Z7Reduce0PfS_   --------------------------
	.section	.nv.info._Z7Reduce0PfS_,"",@"SHT_CUDA_INFO"
	.sectionflags	@""
	.align	4


	//----- nvinfo : EIATTR_CUDA_API_VERSION
	.align		4
        /*0000*/ 	.byte	0x04, 0x37
        /*0002*/ 	.short	(.L_25 - .L_24)
.L_24:
        /*0004*/ 	.word	0x00000082


	//----- nvinfo : EIATTR_KPARAM_INFO
	.align		4
.L_25:
        /*0008*/ 	.byte	0x04, 0x17
        /*000a*/ 	.short	(.L_27 - .L_26)
.L_26:
        /*000c*/ 	.word	0x00000000
        /*0010*/ 	.short	0x0001
        /*0012*/ 	.short	0x0008
        /*0014*/ 	.byte	0x00, 0xf5, 0x21, 0x00


	//----- nvinfo : EIATTR_KPARAM_INFO
	.align		4
.L_27:
        /*0018*/ 	.byte	0x04, 0x17
        /*001a*/ 	.short	(.L_29 - .L_28)
.L_28:
        /*001c*/ 	.word	0x00000000
        /*0020*/ 	.short	0x0000
        /*0022*/ 	.short	0x0000
        /*0024*/ 	.byte	0x00, 0xf5, 0x21, 0x00


	//----- nvinfo : EIATTR_SPARSE_MMA_MASK
	.align		4
.L_29:
        /*0028*/ 	.byte	0x03, 0x50
        /*002a*/ 	.short	0x0000


	//----- nvinfo : EIATTR_MAXREG_COUNT
	.align		4
        /*002c*/ 	.byte	0x03, 0x1b
        /*002e*/ 	.short	0x00ff


	//----- nvinfo : EIATTR_NUM_BARRIERS
	.align		4
        /*0030*/ 	.byte	0x02, 0x4c
        /*0032*/ 	.byte	0x01
	.zero		1


	//----- nvinfo : EIATTR_MERCURY_ISA_VERSION
	.align		4
        /*0034*/ 	.byte	0x03, 0x5f
        /*0036*/ 	.short	0x0101


	//----- nvinfo : EIATTR_VRC_CTA_INIT_COUNT
	.align		4
        /*0038*/ 	.byte	0x02, 0x4a
	.zero		1
	.zero		1


	//----- nvinfo : EIATTR_EXIT_INSTR_OFFSETS
	.align		4
        /*003c*/ 	.byte	0x04, 0x1c
        /*003e*/ 	.short	(.L_31 - .L_30)


	//   ....[0]....
.L_30:
        /*0040*/ 	.word	0x00000100


	//   ....[1]....
        /*0044*/ 	.word	0x000002a0


	//   ....[2]....
        /*0048*/ 	.word	0x000002e0


	//----- nvinfo : EIATTR_CBANK_PARAM_SIZE
	.align		4
.L_31:
        /*004c*/ 	.byte	0x03, 0x19
        /*004e*/ 	.short	0x0010


	//----- nvinfo : EIATTR_PARAM_CBANK
	.align		4
        /*0050*/ 	.byte	0x04, 0x0a
        /*0052*/ 	.short	(.L_33 - .L_32)
	.align		4
.L_32:
        /*0054*/ 	.word	index@(.nv.constant0._Z7Reduce0PfS_)
        /*0058*/ 	.short	0x0380
        /*005a*/ 	.short	0x0010


	//----- nvinfo : EIATTR_SW_WAR
	.align		4
.L_33:
        /*005c*/ 	.byte	0x04, 0x36
        /*005e*/ 	.short	(.L_35 - .L_34)
.L_34:
        /*0060*/ 	.word	0x00000008
.L_35:


//--------------------- .nv.callgraph             --------------------------
	.section	.nv.callgraph,"",@"SHT_CUDA_CALLGRAPH"
	.align	4
	.sectionentsize	8
	.align		4
        /*0000*/ 	.word	0x00000000
	.align		4
        /*0004*/ 	.word	0xffffffff
	.align		4
        /*0008*/ 	.word	0x00000000
	.align		4
        /*000c*/ 	.word	0xfffffffe
	.align		4
        /*0010*/ 	.word	0x00000000
	.align		4
        /*0014*/ 	.word	0xfffffffd
	.align		4
        /*0018*/ 	.word	0x00000000
	.align		4
        /*001c*/ 	.word	0xfffffffc


//--------------------- .text._Z7Reduce1PfS_      --------------------------
	.section	.text._Z7Reduce1PfS_,"ax",@progbits
	.align	128
        .global         _Z7Reduce1PfS_
        .type           _Z7Reduce1PfS_,@function
        .size           _Z7Reduce1PfS_,(.L_x_2 - _Z7Reduce1PfS_)
        .other          _Z7Reduce1PfS_,@"STO_CUDA_ENTRY STV_DEFAULT"
_Z7Reduce1PfS_:
.text._Z7Reduce1PfS_:
[----:B------:R-:W-:Y:S01]  /*0000*/  LDC R1, c[0x0][0x37c] ;  /* 0x0000df00ff017b82 */ /* 0x000fe20000000800 */
[----:B------:R-:W0:Y:S07]  /*0010*/  S2R R4, SR_TID.X ;  /* 0x0000000000047919 */ /* 0x000e2e0000002100 */
[----:B------:R-:W0:Y:S01]  /*0020*/  S2UR UR4, SR_CTAID.X ;  /* 0x00000000000479c3 */ /* 0x000e220000002500 */
[----:B------:R-:W1:Y:S07]  /*0030*/  LDCU.64 UR6, c[0x0][0x358] ;  /* 0x00006b00ff0677ac */ /* 0x000e6e0008000a00 */
[----:B------:R-:W0:Y:S08]  /*0040*/  LDC R5, c[0x0][0x360] ;  /* 0x0000d800ff057b82 */ /* 0x000e300000000800 */
[----:B------:R-:W2:Y:S01]  /*0050*/  LDC.64 R2, c[0x0][0x380] ;  /* 0x0000e000ff027b82 */ /* 0x000ea20000000a00 */
[----:B0-----:R-:W-:-:S04]  /*0060*/  IMAD R5, R5, UR4, R4 ;  /* 0x0000000405057c24 */ /* 0x001fc8000f8e0204 */
[----:B--2---:R-:W-:-:S06]  /*0070*/  IMAD.WIDE.U32 R2, R5, 0x4, R2 ;  /* 0x0000000405027825 */ /* 0x004fcc00078e0002 */
[----:B-1----:R-:W2:Y:S01]  /*0080*/  LDG.E R2, desc[UR6][R2.64] ;  /* 0x0000000602027981 */ /* 0x002ea2000c1e1900 */
[----:B------:R-:W0:Y:S01]  /*0090*/  S2UR UR5, SR_CgaCtaId ;  /* 0x00000000000579c3 */ /* 0x000e220000008800 */
[----:B------:R-:W-:Y:S01]  /*00a0*/  UMOV UR4, 0x400 ;  /* 0x0000040000047882 */ /* 0x000fe20000000000 */
[----:B------:R-:W-:Y:S01]  /*00b0*/  ISETP.GT.U32.AND P0, PT, R4, 0x1f, PT ;  /* 0x0000001f0400780c */ /* 0x000fe20003f04070 */
[----:B0-----:R-:W-:-:S06]  /*00c0*/  ULEA UR4, UR5, UR4, 0x18 ;  /* 0x0000000405047291 */ /* 0x001fcc000f8ec0ff */
[----:B------:R-:W-:-:S05]  /*00d0*/  LEA R5, R4, UR4, 0x2 ;  /* 0x0000000404057c11 */ /* 0x000fca000f8e10ff */
[----:B--2---:R0:W-:Y:S01]  /*00e0*/  STS [R5], R2 ;  /* 0x0000000205007388 */ /* 0x0041e20000000800 */
[----:B------:R-:W-:Y:S06]  /*00f0*/  BAR.SYNC.DEFER_BLOCKING 0x0 ;  /* 0x0000000000007b1d */ /* 0x000fec0000010000 */
[----:B------:R-:W-:Y:S05]  /*0100*/  @P0 EXIT ;  /* 0x000000000000094d */ /* 0x000fea0003800000 */
[----:B------:R-:W-:Y:S01]  /*0110*/  LDS R0, [R5+0x80] ;  /* 0x0000800005007984 */ /* 0x000fe20000000800 */
[----:B------:R-:W-:-:S03]  /*0120*/  ISETP.NE.AND P0, PT, R4, RZ, PT ;  /* 0x000000ff0400720c */ /* 0x000fc60003f05270 */
[----:B------:R-:W1:Y:S04]  /*0130*/  LDS R3, [R5] ;  /* 0x0000000005037984 */ /* 0x000e680000000800 */
[----:B------:R-:W2:Y:S04]  /*0140*/  LDS R7, [R5+0x40] ;  /* 0x0000400005077984 */ /* 0x000ea80000000800 */
[----:B------:R-:W3:Y:S04]  /*0150*/  LDS R9, [R5+0x20] ;  /* 0x0000200005097984 */ /* 0x000ee80000000800 */
[----:B------:R-:W4:Y:S04]  /*0160*/  LDS R11, [R5+0x10] ;  /* 0x00001000050b7984 */ /* 0x000f280000000800 */
[----:B------:R-:W5:Y:S04]  /*0170*/  LDS R13, [R5+0x8] ;  /* 0x00000800050d7984 */ /* 0x000f680000000800 */
[----:B------:R-:W0:Y:S01]  /*0180*/  LDS R15, [R5+0x4] ;  /* 0x00000400050f7984 */ /* 0x000e220000000800 */
[----:B-1----:R-:W-:-:S04]  /*0190*/  FADD R0, R0, R3 ;  /* 0x0000000300007221 */ /* 0x002fc80000000000 */
[----:B--2---:R-:W-:-:S04]  /*01a0*/  FADD R0, R0, R7 ;  /* 0x0000000700007221 */ /* 0x004fc80000000000 */
[----:B---3--:R-:W-:-:S04]  /*01b0*/  FADD R0, R0, R9 ;  /* 0x0000000900007221 */ /* 0x008fc80000000000 */
[----:B----4-:R-:W-:-:S04]  /*01c0*/  FADD R0, R0, R11 ;  /* 0x0000000b00007221 */ /* 0x010fc80000000000 */
[----:B-----5:R-:W-:-:S04]  /*01d0*/  FADD R0, R0, R13 ;  /* 0x0000000d00007221 */ /* 0x020fc80000000000 */
[----:B0-----:R-:W-:-:S05]  /*01e0*/  FADD R0, R0, R15 ;  /* 0x0000000f00007221 */ /* 0x001fca0000000000 */
[----:B------:R0:W-:Y:S01]  /*01f0*/  STS [R5], R0 ;  /* 0x0000000005007388 */ /* 0x0001e20000000800 */
[----:B------:R-:W-:Y:S05]  /*0200*/  @P0 EXIT ;  /* 0x000000000000094d */ /* 0x000fea0003800000 */
[----:B0-----:R-:W0:Y:S01]  /*0210*/  LDS R5, [UR4] ;  /* 0x00000004ff057984 */ /* 0x001e220008000800 */
[----:B------:R-:W0:Y:S03]  /*0220*/  LDC.64 R2, c[0x0][0x388] ;  /* 0x0000e200ff027b82 */ /* 0x000e260000000a00 */
[----:B0-----:R-:W-:Y:S01]  /*0230*/  STG.E desc[UR6][R2.64], R5 ;  /* 0x0000000502007986 */ /* 0x001fe2000c101906 */
[----:B------:R-:W-:Y:S05]  /*0240*/  EXIT ;  /* 0x000000000000794d */ /* 0x000fea0003800000 */
.L_x_0:
[----:B------:R-:W-:-:S00]  /*0250*/  BRA `(.L_x_0) ;  /* 0xfffffffc00fc7947 */ /* 0x000fc0000383ffff */
[----:B------:R-:W-:-:S00]  /*0260*/  NOP ;  /* 0x0000000000007918 */ /* 0x000fc00000000000 */
        /* <DEDUP_REMOVED lines=9> */
.L_x_2:


//--------------------- .text._Z7Reduce0PfS_      --------------------------
	.section	.text._Z7Reduce0PfS_,"ax",@progbits
	.align	128
        .global         _Z7Reduce0PfS_
        .type           _Z7Reduce0PfS_,@function
        .size           _Z7Reduce0PfS_,(.L_x_3 - _Z7Reduce0PfS_)
        .other          _Z7Reduce0PfS_,@"STO_CUDA_ENTRY STV_DEFAULT"
_Z7Reduce0PfS_:
.text._Z7Reduce0PfS_:
        /* <DEDUP_REMOVED lines=19> */
[----:B------:R-:W1:Y:S02]  /*0130*/  LDS R3, [R5] ;  /* 0x0000000005037984 */ /* 0x000e640000000800 */
[----:B-1----:R-:W-:-:S05]  /*0140*/  FADD R0, R0, R3 ;  /* 0x0000000300007221 */ /* 0x002fca0000000000 */
[----:B------:R-:W-:Y:S04]  /*0150*/  STS [R5], R0 ;  /* 0x0000000005007388 */ /* 0x000fe80000000800 */
[----:B0-----:R-:W-:Y:S04]  /*0160*/  LDS R2, [R5+0x40] ;  /* 0x0000400005027984 */ /* 0x001fe80000000800 */
[----:B------:R-:W0:Y:S02]  /*0170*/  LDS R3, [R5] ;  /* 0x0000000005037984 */ /* 0x000e240000000800 */
[----:B0-----:R-:W-:-:S05]  /*0180*/  FADD R2, R2, R3 ;  /* 0x0000000302027221 */ /* 0x001fca0000000000 */
[----:B------:R-:W-:Y:S04]  /*0190*/  STS [R5], R2 ;  /* 0x0000000205007388 */ /* 0x000fe80000000800 */
[----:B------:R-:W-:Y:S04]  /*01a0*/  LDS R3, [R5+0x20] ;  /* 0x0000200005037984 */ /* 0x000fe80000000800 */
        /* <DEDUP_REMOVED lines=14> */
[----:B------:R0:W-:Y:S01]  /*0290*/  STS [R5], R2 ;  /* 0x0000000205007388 */ /* 0x0001e20000000800 */
[----:B------:R-:W-:Y:S05]  /*02a0*/  @P0 EXIT ;  /* 0x000000000000094d */ /* 0x000fea0003800000 */
[----:B0-----:R-:W0:Y:S01]  /*02b0*/  LDS R5, [UR4] ;  /* 0x00000004ff057984 */ /* 0x001e220008000800 */
[----:B------:R-:W0:Y:S03]  /*02c0*/  LDC.64 R2, c[0x0][0x388] ;  /* 0x0000e200ff027b82 */ /* 0x000e260000000a00 */
[----:B0-----:R-:W-:Y:S01]  /*02d0*/  STG.E desc[UR6][R2.64], R5 ;  /* 0x0000000502007986 */ /* 0x001fe2000c101906 */
[----:B------:R-:W-:Y:S05]  /*02e0*/  EXIT ;  /* 0x000000000000794d */ /* 0x000fea0003800000 */
.L_x_1:
        /* <DEDUP_REMOVED lines=9> */
.L_x_3:


//--------------------- .nv.shared._Z7Reduce1PfS_ --------------------------
	.section	.nv.shared._Z7Reduce1PfS_,"aw",@nobits
	.sectionflags	@""
	.align	4
.nv.shared._Z7Reduce1PfS_:
	.zero		1280


//--------------------- .nv.shared.reserved.0     --------------------------
	.section	.nv.shared.reserved.0,"aw",@nobits
	.weak		__nv_reservedSMEM_offset_0_alias
	.size		__nv_reservedSMEM_offset_0_alias, 0, 64
	.other		__nv_reservedSMEM_offset_0_alias,@"STO_CUDA_RESERVED_SHARED STV_DEFAULT"
__nv_reservedSMEM_offset_0_alias:
	.zero		0
	.zero		64


//--------------------- .nv.shared._Z7Reduce0PfS_ --------------------------
	.section	.nv.shared._Z7Reduce0PfS_,"aw",@nobits
	.sectionflags	@""
	.align	4
.nv.shared._Z7Reduce0PfS_:
	.zero		1280


//--------------------- .nv.constant0._Z7Reduce1PfS_ --------------------------
	.section	.nv.constant0._Z7Reduce1PfS_,"a",@progbits
	.sectionflags	@""
	.align	4
.nv.constant0._Z7Reduce1PfS_:
	.zero		912


//--------------------- .nv.constant0._Z7Reduce0PfS_ --------------------------
	.section	.nv.constant0._Z7Reduce0PfS_,"a",@progbits
	.sectionflags	@""
	.align	4
.nv.constant0._Z7Reduce0PfS_:
	.zero		912


//--------------------- SYMBOLS --------------------------

	.type		.nv.reservedSmem.offset0,@object
	.size		.nv.reservedSmem.offset0,0x4
	.type		.nv.reservedSmem.cap,@object
	.size		.nv.reservedSmem.cap,0x4
